//
// Generated by NVIDIA NVVM Compiler
//
// Compiler Build ID: CL-36424714
// Cuda compilation tools, release 13.0, V13.0.88
// Based on NVVM 20.0.0
//

.version 9.0
.target sm_100
.address_size 64

	// .globl	_Z3KMPPcS_PiS0_i

.visible .entry _Z3KMPPcS_PiS0_i(
	.param .u64 .ptr .align 1 _Z3KMPPcS_PiS0_i_param_0,
	.param .u64 .ptr .align 1 _Z3KMPPcS_PiS0_i_param_1,
	.param .u64 .ptr .align 1 _Z3KMPPcS_PiS0_i_param_2,
	.param .u64 .ptr .align 1 _Z3KMPPcS_PiS0_i_param_3,
	.param .u32 _Z3KMPPcS_PiS0_i_param_4
)
{
	.reg .pred 	%p<6>;
	.reg .b16 	%rs<3>;
	.reg .b32 	%r<22>;
	.reg .b64 	%rd<19>;

	ld.param.u64 	%rd6, [_Z3KMPPcS_PiS0_i_param_0];
	ld.param.u64 	%rd7, [_Z3KMPPcS_PiS0_i_param_1];
	ld.param.u64 	%rd8, [_Z3KMPPcS_PiS0_i_param_2];
	ld.param.u64 	%rd9, [_Z3KMPPcS_PiS0_i_param_3];
	ld.param.u32 	%r11, [_Z3KMPPcS_PiS0_i_param_4];
	mov.u32 	%r12, %ctaid.x;
	mul.lo.s32 	%r20, %r11, %r12;
	shl.b32 	%r13, %r11, 1;
	add.s32 	%r14, %r20, %r13;
	add.s32 	%r2, %r14, -1;
	setp.ge.s32 	%p1, %r20, %r2;
	@%p1 bra 	$L__BB0_9;
	cvta.to.global.u64 	%rd1, %rd7;
	cvta.to.global.u64 	%rd2, %rd6;
	cvta.to.global.u64 	%rd3, %rd8;
	cvta.to.global.u64 	%rd4, %rd9;
	mov.b32 	%r21, 0;
	cvt.s64.s32 	%rd15, %r11;
$L__BB0_2:
	setp.ne.s32 	%p2, %r21, -1;
	@%p2 bra 	$L__BB0_4;
	add.s32 	%r20, %r20, 1;
	mov.b32 	%r21, 0;
	bra.uni 	$L__BB0_8;
$L__BB0_4:
	cvt.s64.s32 	%rd5, %r20;
	add.s64 	%rd10, %rd1, %rd5;
	ld.global.u8 	%rs1, [%rd10];
	cvt.s64.s32 	%rd11, %r21;
	add.s64 	%rd12, %rd2, %rd11;
	ld.global.u8 	%rs2, [%rd12];
	setp.ne.s16 	%p3, %rs1, %rs2;
	@%p3 bra 	$L__BB0_7;
	add.s32 	%r20, %r20, 1;
	add.s32 	%r21, %r21, 1;
	setp.ne.s32 	%p4, %r21, %r11;
	@%p4 bra 	$L__BB0_8;
	sub.s32 	%r16, %r20, %r11;
	sub.s64 	%rd16, %rd5, %rd15;
	shl.b64 	%rd17, %rd16, 2;
	add.s64 	%rd18, %rd4, %rd17;
	st.global.u32 	[%rd18+4], %r16;
	mov.u32 	%r21, %r11;
	bra.uni 	$L__BB0_8;
$L__BB0_7:
	mul.wide.s32 	%rd13, %r21, 4;
	add.s64 	%rd14, %rd3, %rd13;
	ld.global.u32 	%r21, [%rd14];
$L__BB0_8:
	setp.lt.s32 	%p5, %r20, %r2;
	@%p5 bra 	$L__BB0_2;
$L__BB0_9:
	ret;

}


// ===== COMPILED SASS (sm_100) =====

	.target	sm_100

	.elftype	@"ET_EXEC"


//--------------------- .note.nv.tkinfo           --------------------------
	.section	.note.nv.tkinfo,"",@"SHT_NOTE"
	.sectionflags	@"SHF_NOTE_NV_TKINFO"
	.tkinfo
        /*0018*/ 	.word	0x00000002
        /*0030*/ 	.string	""
        /*0030*/ 	.string	"ptxas"
        /*0030*/ 	.string	"Cuda compilation tools, release 13.0, V13.0.88"
        /*0030*/ 	.string	"Build cuda_13.0.r13.0/compiler.36424714_0"
        /*0030*/ 	.string	"-arch sm_100 -m 64 "



//--------------------- .note.nv.cuinfo           --------------------------
	.section	.note.nv.cuinfo,"",@"SHT_NOTE"
	.sectionflags	@"SHF_NOTE_NV_CUINFO"
        /*0018*/ 	.short	0x0002
        /*001a*/ 	.short	0x0064
        /*001c*/ 	.short	0x0082
	.zero		2


//--------------------- .nv.info                  --------------------------
	.section	.nv.info,"",@"SHT_CUDA_INFO"
	.align	4


	//----- nvinfo : EIATTR_REGCOUNT
	.align		4
        /*0000*/ 	.byte	0x04, 0x2f
        /*0002*/ 	.short	(.L_1 - .L_0)
	.align		4
.L_0:
        /*0004*/ 	.word	index@(_Z3KMPPcS_PiS0_i)
        /*0008*/ 	.word	0x00000014


	//----- nvinfo : EIATTR_FRAME_SIZE
	.align		4
.L_1:
        /*000c*/ 	.byte	0x04, 0x11
        /*000e*/ 	.short	(.L_3 - .L_2)
	.align		4
.L_2:
        /*0010*/ 	.word	index@(_Z3KMPPcS_PiS0_i)
        /*0014*/ 	.word	0x00000000


	//----- nvinfo : EIATTR_MIN_STACK_SIZE
	.align		4
.L_3:
        /*0018*/ 	.byte	0x04, 0x12
        /*001a*/ 	.short	(.L_5 - .L_4)
	.align		4
.L_4:
        /*001c*/ 	.word	index@(_Z3KMPPcS_PiS0_i)
        /*0020*/ 	.word	0x00000000
.L_5:


//--------------------- .nv.compat                --------------------------
	.section	.nv.compat,"",@"SHT_CUDA_COMPAT_INFO"
	.align	4
        /*0000*/ 	.byte	0x02, 0x09, 0x00, 0x00, 0x02, 0x02, 0x01, 0x00, 0x02, 0x05, 0x05, 0x00, 0x03, 0x07, 0x01, 0x01
        /*0010*/ 	.byte	0x02, 0x03, 0x00, 0x00, 0x02, 0x06, 0x01, 0x00, 0x04, 0x0b, 0x08, 0x00, 0x09, 0x00, 0x00, 0x00
        /*0020*/ 	.byte	0x00, 0x00, 0x00, 0x00


//--------------------- .nv.info._Z3KMPPcS_PiS0_i --------------------------
	.section	.nv.info._Z3KMPPcS_PiS0_i,"",@"SHT_CUDA_INFO"
	.sectionflags	@""
	.align	4


	//----- nvinfo : EIATTR_CUDA_API_VERSION
	.align		4
        /*0000*/ 	.byte	0x04, 0x37
        /*0002*/ 	.short	(.L_7 - .L_6)
.L_6:
        /*0004*/ 	.word	0x00000082


	//----- nvinfo : EIATTR_KPARAM_INFO
	.align		4
.L_7:
        /*0008*/ 	.byte	0x04, 0x17
        /*000a*/ 	.short	(.L_9 - .L_8)
.L_8:
        /*000c*/ 	.word	0x00000000
        /*0010*/ 	.short	0x0004
        /*0012*/ 	.short	0x0020
        /*0014*/ 	.byte	0x00, 0xf0, 0x11, 0x00


	//----- nvinfo : EIATTR_KPARAM_INFO
	.align		4
.L_9:
        /*0018*/ 	.byte	0x04, 0x17
        /*001a*/ 	.short	(.L_11 - .L_10)
.L_10:
        /*001c*/ 	.word	0x00000000
        /*0020*/ 	.short	0x0003
        /*0022*/ 	.short	0x0018
        /*0024*/ 	.byte	0x00, 0xf5, 0x21, 0x00


	//----- nvinfo : EIATTR_KPARAM_INFO
	.align		4
.L_11:
        /*0028*/ 	.byte	0x04, 0x17
        /*002a*/ 	.short	(.L_13 - .L_12)
.L_12:
        /*002c*/ 	.word	0x00000000
        /*0030*/ 	.short	0x0002
        /*0032*/ 	.short	0x0010
        /*0034*/ 	.byte	0x00, 0xf5, 0x21, 0x00


	//----- nvinfo : EIATTR_KPARAM_INFO
	.align		4
.L_13:
        /*0038*/ 	.byte	0x04, 0x17
        /*003a*/ 	.short	(.L_15 - .L_14)
.L_14:
        /*003c*/ 	.word	0x00000000
        /*0040*/ 	.short	0x0001
        /*0042*/ 	.short	0x0008
        /*0044*/ 	.byte	0x00, 0xf5, 0x21, 0x00


	//----- nvinfo : EIATTR_KPARAM_INFO
	.align		4
.L_15:
        /*0048*/ 	.byte	0x04, 0x17
        /*004a*/ 	.short	(.L_17 - .L_16)
.L_16:
        /*004c*/ 	.word	0x00000000
        /*0050*/ 	.short	0x0000
        /*0052*/ 	.short	0x0000
        /*0054*/ 	.byte	0x00, 0xf5, 0x21, 0x00


	//----- nvinfo : EIATTR_SPARSE_MMA_MASK
	.align		4
.L_17:
        /*0058*/ 	.byte	0x03, 0x50
        /*005a*/ 	.short	0x0000


	//----- nvinfo : EIATTR_MAXREG_COUNT
	.align		4
        /*005c*/ 	.byte	0x03, 0x1b
        /*005e*/ 	.short	0x00ff


	//----- nvinfo : EIATTR_MERCURY_ISA_VERSION
	.align		4
        /*0060*/ 	.byte	0x03, 0x5f
        /*0062*/ 	.short	0x0101


	//----- nvinfo : EIATTR_VRC_CTA_INIT_COUNT
	.align		4
        /*0064*/ 	.byte	0x02, 0x4a
	.zero		1
	.zero		1


	//----- nvinfo : EIATTR_EXIT_INSTR_OFFSETS
	.align		4
        /*0068*/ 	.byte	0x04, 0x1c
        /*006a*/ 	.short	(.L_19 - .L_18)


	//   ....[0]....
.L_18:
        /*006c*/ 	.word	0x00000070


	//   ....[1]....
        /*0070*/ 	.word	0x00000300


	//----- nvinfo : EIATTR_CBANK_PARAM_SIZE
	.align		4
.L_19:
        /*0074*/ 	.byte	0x03, 0x19
        /*0076*/ 	.short	0x0024


	//----- nvinfo : EIATTR_PARAM_CBANK
	.align		4
        /*0078*/ 	.byte	0x04, 0x0a
        /*007a*/ 	.short	(.L_21 - .L_20)
	.align		4
.L_20:
        /*007c*/ 	.word	index@(.nv.constant0._Z3KMPPcS_PiS0_i)
        /*0080*/ 	.short	0x0380
        /*0082*/ 	.short	0x0024


	//----- nvinfo : EIATTR_SW_WAR
	.align		4
.L_21:
        /*0084*/ 	.byte	0x04, 0x36
        /*0086*/ 	.short	(.L_23 - .L_22)
.L_22:
        /*0088*/ 	.word	0x00000008
.L_23:


//--------------------- .nv.callgraph             --------------------------
	.section	.nv.callgraph,"",@"SHT_CUDA_CALLGRAPH"
	.align	4
	.sectionentsize	8
	.align		4
        /*0000*/ 	.word	0x00000000
	.align		4
        /*0004*/ 	.word	0xffffffff
	.align		4
        /*0008*/ 	.word	0x00000000
	.align		4
        /*000c*/ 	.word	0xfffffffe
	.align		4
        /*0010*/ 	.word	0x00000000
	.align		4
        /*0014*/ 	.word	0xfffffffd
	.align		4
        /*0018*/ 	.word	0x00000000
	.align		4
        /*001c*/ 	.word	0xfffffffc


//--------------------- .text._Z3KMPPcS_PiS0_i    --------------------------
	.section	.text._Z3KMPPcS_PiS0_i,"ax",@progbits
	.align	128
        .global         _Z3KMPPcS_PiS0_i
        .type           _Z3KMPPcS_PiS0_i,@function
        .size           _Z3KMPPcS_PiS0_i,(.L_x_4 - _Z3KMPPcS_PiS0_i)
        .other          _Z3KMPPcS_PiS0_i,@"STO_CUDA_ENTRY STV_DEFAULT"
_Z3KMPPcS_PiS0_i:
.text._Z3KMPPcS_PiS0_i:
[----:B------:R-:W-:Y:S08]  /*0000*/  LDC R1, c[0x0][0x37c] ;  /* 0x0000df00ff017b82 */ /* 0x000ff00000000800 */
[----:B------:R-:W0:Y:S08]  /*0010*/  S2UR UR4, SR_CTAID.X ;  /* 0x00000000000479c3 */ /* 0x000e300000002500 */
[----:B------:R-:W0:Y:S02]  /*0020*/  LDC R14, c[0x0][0x3a0] ;  /* 0x0000e800ff0e7b82 */ /* 0x000e240000000800 */
[----:B0-----:R-:W-:-:S04]  /*0030*/  IMAD R11, R14, UR4, RZ ;  /* 0x000000040e0b7c24 */ /* 0x001fc8000f8e02ff */
[----:B------:R-:W-:-:S04]  /*0040*/  IMAD R0, R14, 0x2, R11 ;  /* 0x000000020e007824 */ /* 0x000fc800078e020b */
[----:B------:R-:W-:-:S05]  /*0050*/  VIADD R0, R0, 0xffffffff ;  /* 0xffffffff00007836 */ /* 0x000fca0000000000 */
[----:B------:R-:W-:-:S13]  /*0060*/  ISETP.GE.AND P0, PT, R11, R0, PT ;  /* 0x000000000b00720c */ /* 0x000fda0003f06270 */
[----:B------:R-:W-:Y:S05]  /*0070*/  @P0 EXIT ;  /* 0x000000000000094d */ /* 0x000fea0003800000 */
[----:B------:R-:W0:Y:S01]  /*0080*/  LDC.64 R2, c[0x0][0x390] ;  /* 0x0000e400ff027b82 */ /* 0x000e220000000a00 */
[----:B------:R-:W-:Y:S01]  /*0090*/  IMAD.MOV.U32 R15, RZ, RZ, R11 ;  /* 0x000000ffff0f7224 */ /* 0x000fe200078e000b */
[----:B------:R-:W-:Y:S01]  /*00a0*/  SHF.R.S32.HI R14, RZ, 0x1f, R14 ;  /* 0x0000001fff0e7819 */ /* 0x000fe2000001140e */
[----:B------:R-:W-:Y:S01]  /*00b0*/  IMAD.MOV.U32 R12, RZ, RZ, RZ ;  /* 0x000000ffff0c7224 */ /* 0x000fe200078e00ff */
[----:B------:R-:W1:Y:S04]  /*00c0*/  LDCU.64 UR4, c[0x0][0x358] ;  /* 0x00006b00ff0477ac */ /* 0x000e680008000a00 */
[----:B------:R-:W2:Y:S01]  /*00d0*/  LDC.64 R4, c[0x0][0x380] ;  /* 0x0000e000ff047b82 */ /* 0x000ea20000000a00 */
[----:B------:R-:W3:Y:S07]  /*00e0*/  LDCU UR6, c[0x0][0x3a0] ;  /* 0x00007400ff0677ac */ /* 0x000eee0008000800 */
[----:B------:R-:W4:Y:S08]  /*00f0*/  LDC.64 R6, c[0x0][0x388] ;  /* 0x0000e200ff067b82 */ /* 0x000f300000000a00 */
[----:B-1----:R-:W0:Y:S02]  /*0100*/  LDC.64 R8, c[0x0][0x398] ;  /* 0x0000e600ff087b82 */ /* 0x002e240000000a00 */
.L_x_2:
[----:B0----5:R-:W-:Y:S01]  /*0110*/  ISETP.NE.AND P0, PT, R12, -0x1, PT ;  /* 0xffffffff0c00780c */ /* 0x021fe20003f05270 */
[----:B------:R-:W-:-:S12]  /*0120*/  IMAD.MOV.U32 R17, RZ, RZ, R12 ;  /* 0x000000ffff117224 */ /* 0x000fd800078e000c */
[----:B------:R-:W-:Y:S01]  /*0130*/  @!P0 VIADD R15, R15, 0x1 ;  /* 0x000000010f0f8836 */ /* 0x000fe20000000000 */
[----:B------:R-:W-:Y:S01]  /*0140*/  @!P0 MOV R12, RZ ;  /* 0x000000ff000c8202 */ /* 0x000fe20000000f00 */
[----:B-1----:R-:W-:Y:S06]  /*0150*/  @!P0 BRA `(.L_x_0) ;  /* 0x0000000000608947 */ /* 0x002fec0003800000 */
[----:B--2---:R-:W-:Y:S02]  /*0160*/  IADD3 R12, P1, PT, R17, R4, RZ ;  /* 0x00000004110c7210 */ /* 0x004fe40007f3e0ff */
[----:B------:R-:W-:Y:S02]  /*0170*/  SHF.R.S32.HI R16, RZ, 0x1f, R15 ;  /* 0x0000001fff107819 */ /* 0x000fe4000001140f */
[----:B----4-:R-:W-:Y:S02]  /*0180*/  IADD3 R10, P0, PT, R15, R6, RZ ;  /* 0x000000060f0a7210 */ /* 0x010fe40007f1e0ff */
[----:B------:R-:W-:-:S03]  /*0190*/  LEA.HI.X.SX32 R13, R17, R5, 0x1, P1 ;  /* 0x00000005110d7211 */ /* 0x000fc600008f0eff */
[----:B------:R-:W-:-:S03]  /*01a0*/  IMAD.X R11, R16, 0x1, R7, P0 ;  /* 0x00000001100b7824 */ /* 0x000fc600000e0607 */
[----:B------:R-:W2:Y:S04]  /*01b0*/  LDG.E.U8 R13, desc[UR4][R12.64] ;  /* 0x000000040c0d7981 */ /* 0x000ea8000c1e1100 */
[----:B------:R-:W2:Y:S02]  /*01c0*/  LDG.E.U8 R10, desc[UR4][R10.64] ;  /* 0x000000040a0a7981 */ /* 0x000ea4000c1e1100 */
[----:B--2---:R-:W-:-:S13]  /*01d0*/  ISETP.NE.AND P0, PT, R10, R13, PT ;  /* 0x0000000d0a00720c */ /* 0x004fda0003f05270 */
[----:B------:R-:W-:Y:S05]  /*01e0*/  @P0 BRA `(.L_x_1) ;  /* 0x0000000000340947 */ /* 0x000fea0003800000 */
[----:B------:R-:W-:Y:S02]  /*01f0*/  VIADD R12, R17, 0x1 ;  /* 0x00000001110c7836 */ /* 0x000fe40000000000 */
[----:B------:R-:W-:Y:S01]  /*0200*/  IMAD.MOV.U32 R10, RZ, RZ, R15 ;  /* 0x000000ffff0a7224 */ /* 0x000fe200078e000f */
[----:B------:R-:W-:Y:S02]  /*0210*/  IADD3 R15, PT, PT, R15, 0x1, RZ ;  /* 0x000000010f0f7810 */ /* 0x000fe40007ffe0ff */
[----:B---3--:R-:W-:-:S13]  /*0220*/  ISETP.NE.AND P0, PT, R12, UR6, PT ;  /* 0x000000060c007c0c */ /* 0x008fda000bf05270 */
[----:B------:R-:W-:Y:S05]  /*0230*/  @P0 BRA `(.L_x_0) ;  /* 0x0000000000280947 */ /* 0x000fea0003800000 */
[----:B------:R-:W-:Y:S01]  /*0240*/  IADD3 R11, P0, PT, R10, -UR6, RZ ;  /* 0x800000060a0b7c10 */ /* 0x000fe2000ff1e0ff */
[----:B------:R-:W-:-:S04]  /*0250*/  VIADD R13, R15, -UR6 ;  /* 0x800000060f0d7c36 */ /* 0x000fc80008000000 */
[----:B------:R-:W-:Y:S01]  /*0260*/  IMAD.X R12, R16, 0x1, ~R14, P0 ;  /* 0x00000001100c7824 */ /* 0x000fe200000e0e0e */
[----:B0-----:R-:W-:-:S04]  /*0270*/  LEA R10, P0, R11, R8, 0x2 ;  /* 0x000000080b0a7211 */ /* 0x001fc800078010ff */
[----:B------:R-:W-:Y:S02]  /*0280*/  LEA.HI.X R11, R11, R9, R12, 0x2, P0 ;  /* 0x000000090b0b7211 */ /* 0x000fe400000f140c */
[----:B------:R-:W0:Y:S03]  /*0290*/  LDC R12, c[0x0][0x3a0] ;  /* 0x0000e800ff0c7b82 */ /* 0x000e260000000800 */
[----:B------:R1:W-:Y:S01]  /*02a0*/  STG.E desc[UR4][R10.64+0x4], R13 ;  /* 0x0000040d0a007986 */ /* 0x0003e2000c101904 */
[----:B------:R-:W-:Y:S05]  /*02b0*/  BRA `(.L_x_0) ;  /* 0x0000000000087947 */ /* 0x000fea0003800000 */
.L_x_1:
[----:B0-----:R-:W-:-:S05]  /*02c0*/  IMAD.WIDE R10, R17, 0x4, R2 ;  /* 0x00000004110a7825 */ /* 0x001fca00078e0202 */
[----:B------:R1:W5:Y:S02]  /*02d0*/  LDG.E R12, desc[UR4][R10.64] ;  /* 0x000000040a0c7981 */ /* 0x000364000c1e1900 */
.L_x_0:
[----:B------:R-:W-:-:S13]  /*02e0*/  ISETP.GE.AND P0, PT, R15, R0, PT ;  /* 0x000000000f00720c */ /* 0x000fda0003f06270 */
[----:B------:R-:W-:Y:S05]  /*02f0*/  @!P0 BRA `(.L_x_2) ;  /* 0xfffffffc00848947 */ /* 0x000fea000383ffff */
[----:B---3--:R-:W-:Y:S05]  /*0300*/  EXIT ;  /* 0x000000000000794d */ /* 0x008fea0003800000 */
.L_x_3:
[----:B------:R-:W-:-:S00]  /*0310*/  BRA `(.L_x_3) ;  /* 0xfffffffc00fc7947 */ /* 0x000fc0000383ffff */
[----:B------:R-:W-:-:S00]  /*0320*/  NOP ;  /* 0x0000000000007918 */ /* 0x000fc00000000000 */
        /* <DEDUP_REMOVED lines=13> */
.L_x_4:


//--------------------- .nv.shared.reserved.0     --------------------------
	.section	.nv.shared.reserved.0,"aw",@nobits
	.weak		__nv_reservedSMEM_offset_0_alias
	.size		__nv_reservedSMEM_offset_0_alias, 0, 64
	.other		__nv_reservedSMEM_offset_0_alias,@"STO_CUDA_RESERVED_SHARED STV_DEFAULT"
__nv_reservedSMEM_offset_0_alias:
	.zero		0
	.zero		64


//--------------------- .nv.constant0._Z3KMPPcS_PiS0_i --------------------------
	.section	.nv.constant0._Z3KMPPcS_PiS0_i,"a",@progbits
	.sectionflags	@""
	.align	4
.nv.constant0._Z3KMPPcS_PiS0_i:
	.zero		932


//--------------------- SYMBOLS --------------------------

	.type		.nv.reservedSmem.offset0,@object
	.size		.nv.reservedSmem.offset0,0x4
